//
// Generated by NVIDIA NVVM Compiler
//
// Compiler Build ID: CL-36424714
// Cuda compilation tools, release 13.0, V13.0.88
// Based on NVVM 20.0.0
//

.version 9.0
.target sm_100
.address_size 64

	// .globl	_Z3addPiS_S_
.extern .func  (.param .b32 func_retval0) vprintf
(
	.param .b64 vprintf_param_0,
	.param .b64 vprintf_param_1
)
;
.global .align 1 .b8 $str[24] = {84, 104, 101, 32, 118, 97, 108, 117, 101, 32, 111, 102, 32, 99, 32, 105, 115, 58, 32, 37, 100, 32, 10};

.visible .entry _Z3addPiS_S_(
	.param .u64 .ptr .align 1 _Z3addPiS_S__param_0,
	.param .u64 .ptr .align 1 _Z3addPiS_S__param_1,
	.param .u64 .ptr .align 1 _Z3addPiS_S__param_2
)
{
	.local .align 8 .b8 	__local_depot0[8];
	.reg .b64 	%SP;
	.reg .b64 	%SPL;
	.reg .b32 	%r<7>;
	.reg .b64 	%rd<15>;

	mov.u64 	%SPL, __local_depot0;
	cvta.local.u64 	%SP, %SPL;
	ld.param.u64 	%rd1, [_Z3addPiS_S__param_0];
	ld.param.u64 	%rd2, [_Z3addPiS_S__param_1];
	ld.param.u64 	%rd3, [_Z3addPiS_S__param_2];
	cvta.to.global.u64 	%rd4, %rd3;
	cvta.to.global.u64 	%rd5, %rd2;
	cvta.to.global.u64 	%rd6, %rd1;
	add.u64 	%rd7, %SP, 0;
	add.u64 	%rd8, %SPL, 0;
	mov.u32 	%r1, %ctaid.x;
	mul.wide.u32 	%rd9, %r1, 4;
	add.s64 	%rd10, %rd6, %rd9;
	ld.global.u32 	%r2, [%rd10];
	add.s64 	%rd11, %rd5, %rd9;
	ld.global.u32 	%r3, [%rd11];
	add.s32 	%r4, %r3, %r2;
	add.s64 	%rd12, %rd4, %rd9;
	st.global.u32 	[%rd12], %r4;
	st.local.u32 	[%rd8], %r4;
	mov.u64 	%rd13, $str;
	cvta.global.u64 	%rd14, %rd13;
	{ // callseq 0, 0
	.param .b64 param0;
	st.param.b64 	[param0], %rd14;
	.param .b64 param1;
	st.param.b64 	[param1], %rd7;
	.param .b32 retval0;
	call.uni (retval0), 
	vprintf, 
	(
	param0, 
	param1
	);
	ld.param.b32 	%r5, [retval0];
	} // callseq 0
	ret;

}


// ===== COMPILED SASS (sm_100) =====

	.target	sm_100

	.elftype	@"ET_EXEC"


//--------------------- .note.nv.tkinfo           --------------------------
	.section	.note.nv.tkinfo,"",@"SHT_NOTE"
	.sectionflags	@"SHF_NOTE_NV_TKINFO"
	.tkinfo
        /*0018*/ 	.word	0x00000002
        /*0030*/ 	.string	""
        /*0030*/ 	.string	"ptxas"
        /*0030*/ 	.string	"Cuda compilation tools, release 13.0, V13.0.88"
        /*0030*/ 	.string	"Build cuda_13.0.r13.0/compiler.36424714_0"
        /*0030*/ 	.string	"-arch sm_100 -m 64 "



//--------------------- .note.nv.cuinfo           --------------------------
	.section	.note.nv.cuinfo,"",@"SHT_NOTE"
	.sectionflags	@"SHF_NOTE_NV_CUINFO"
        /*0018*/ 	.short	0x0002
        /*001a*/ 	.short	0x0064
        /*001c*/ 	.short	0x0082
	.zero		2


//--------------------- .nv.info                  --------------------------
	.section	.nv.info,"",@"SHT_CUDA_INFO"
	.align	4


	//----- nvinfo : EIATTR_REGCOUNT
	.align		4
        /*0000*/ 	.byte	0x04, 0x2f
        /*0002*/ 	.short	(.L_2 - .L_1)
	.align		4
.L_1:
        /*0004*/ 	.word	index@(_Z3addPiS_S_)
        /*0008*/ 	.word	0x00000018


	//----- nvinfo : EIATTR_FRAME_SIZE
	.align		4
.L_2:
        /*000c*/ 	.byte	0x04, 0x11
        /*000e*/ 	.short	(.L_4 - .L_3)
	.align		4
.L_3:
        /*0010*/ 	.word	index@(_Z3addPiS_S_)
        /*0014*/ 	.word	0x00000008


	//----- nvinfo : EIATTR_MIN_STACK_SIZE
	.align		4
.L_4:
        /*0018*/ 	.byte	0x04, 0x12
        /*001a*/ 	.short	(.L_6 - .L_5)
	.align		4
.L_5:
        /*001c*/ 	.word	index@(_Z3addPiS_S_)
        /*0020*/ 	.word	0x00000008
.L_6:


//--------------------- .nv.compat                --------------------------
	.section	.nv.compat,"",@"SHT_CUDA_COMPAT_INFO"
	.align	4
        /*0000*/ 	.byte	0x02, 0x09, 0x00, 0x00, 0x02, 0x02, 0x01, 0x00, 0x02, 0x05, 0x05, 0x00, 0x03, 0x07, 0x01, 0x01
        /*0010*/ 	.byte	0x02, 0x03, 0x00, 0x00, 0x02, 0x06, 0x01, 0x00, 0x04, 0x0b, 0x08, 0x00, 0x09, 0x00, 0x00, 0x00
        /*0020*/ 	.byte	0x00, 0x00, 0x00, 0x00


//--------------------- .nv.info._Z3addPiS_S_     --------------------------
	.section	.nv.info._Z3addPiS_S_,"",@"SHT_CUDA_INFO"
	.sectionflags	@""
	.align	4


	//----- nvinfo : EIATTR_CUDA_API_VERSION
	.align		4
        /*0000*/ 	.byte	0x04, 0x37
        /*0002*/ 	.short	(.L_8 - .L_7)
.L_7:
        /*0004*/ 	.word	0x00000082


	//----- nvinfo : EIATTR_KPARAM_INFO
	.align		4
.L_8:
        /*0008*/ 	.byte	0x04, 0x17
        /*000a*/ 	.short	(.L_10 - .L_9)
.L_9:
        /*000c*/ 	.word	0x00000000
        /*0010*/ 	.short	0x0002
        /*0012*/ 	.short	0x0010
        /*0014*/ 	.byte	0x00, 0xf5, 0x21, 0x00


	//----- nvinfo : EIATTR_KPARAM_INFO
	.align		4
.L_10:
        /*0018*/ 	.byte	0x04, 0x17
        /*001a*/ 	.short	(.L_12 - .L_11)
.L_11:
        /*001c*/ 	.word	0x00000000
        /*0020*/ 	.short	0x0001
        /*0022*/ 	.short	0x0008
        /*0024*/ 	.byte	0x00, 0xf5, 0x21, 0x00


	//----- nvinfo : EIATTR_KPARAM_INFO
	.align		4
.L_12:
        /*0028*/ 	.byte	0x04, 0x17
        /*002a*/ 	.short	(.L_14 - .L_13)
.L_13:
        /*002c*/ 	.word	0x00000000
        /*0030*/ 	.short	0x0000
        /*0032*/ 	.short	0x0000
        /*0034*/ 	.byte	0x00, 0xf5, 0x21, 0x00


	//----- nvinfo : EIATTR_SPARSE_MMA_MASK
	.align		4
.L_14:
        /*0038*/ 	.byte	0x03, 0x50
        /*003a*/ 	.short	0x0000


	//----- nvinfo : EIATTR_MAXREG_COUNT
	.align		4
        /*003c*/ 	.byte	0x03, 0x1b
        /*003e*/ 	.short	0x00ff


	//----- nvinfo : EIATTR_EXTERNS
	.align		4
        /*0040*/ 	.byte	0x04, 0x0f
        /*0042*/ 	.short	(.L_16 - .L_15)


	//   ....[0]....
	.align		4
.L_15:
        /*0044*/ 	.word	index@(vprintf)


	//----- nvinfo : EIATTR_MERCURY_ISA_VERSION
	.align		4
.L_16:
        /*0048*/ 	.byte	0x03, 0x5f
        /*004a*/ 	.short	0x0101


	//----- nvinfo : EIATTR_VRC_CTA_INIT_COUNT
	.align		4
        /*004c*/ 	.byte	0x02, 0x4a
	.zero		1
	.zero		1


	//----- nvinfo : EIATTR_SYSCALL_OFFSETS
	.align		4
        /*0050*/ 	.byte	0x04, 0x46
        /*0052*/ 	.short	(.L_18 - .L_17)


	//   ....[0]....
.L_17:
        /*0054*/ 	.word	0x00000190


	//----- nvinfo : EIATTR_EXIT_INSTR_OFFSETS
	.align		4
.L_18:
        /*0058*/ 	.byte	0x04, 0x1c
        /*005a*/ 	.short	(.L_20 - .L_19)


	//   ....[0]....
.L_19:
        /*005c*/ 	.word	0x000001a0


	//----- nvinfo : EIATTR_CBANK_PARAM_SIZE
	.align		4
.L_20:
        /*0060*/ 	.byte	0x03, 0x19
        /*0062*/ 	.short	0x0018


	//----- nvinfo : EIATTR_PARAM_CBANK
	.align		4
        /*0064*/ 	.byte	0x04, 0x0a
        /*0066*/ 	.short	(.L_22 - .L_21)
	.align		4
.L_21:
        /*0068*/ 	.word	index@(.nv.constant0._Z3addPiS_S_)
        /*006c*/ 	.short	0x0380
        /*006e*/ 	.short	0x0018


	//----- nvinfo : EIATTR_SW_WAR
	.align		4
.L_22:
        /*0070*/ 	.byte	0x04, 0x36
        /*0072*/ 	.short	(.L_24 - .L_23)
.L_23:
        /*0074*/ 	.word	0x00000008
.L_24:


//--------------------- .nv.callgraph             --------------------------
	.section	.nv.callgraph,"",@"SHT_CUDA_CALLGRAPH"
	.align	4
	.sectionentsize	8
	.align		4
        /*0000*/ 	.word	0x00000000
	.align		4
        /*0004*/ 	.word	0xffffffff
	.align		4
        /*0008*/ 	.word	index@(_Z3addPiS_S_)
	.align		4
        /*000c*/ 	.word	index@(vprintf)
	.align		4
        /*0010*/ 	.word	0x00000000
	.align		4
        /*0014*/ 	.word	0xfffffffe
	.align		4
        /*0018*/ 	.word	0x00000000
	.align		4
        /*001c*/ 	.word	0xfffffffd
	.align		4
        /*0020*/ 	.word	0x00000000
	.align		4
        /*0024*/ 	.word	0xfffffffc


//--------------------- .nv.constant4             --------------------------
	.section	.nv.constant4,"a",@progbits
	.align	8
	.align		8
.nv.constant4:
        /*0000*/ 	.dword	vprintf
	.align		8
        /*0008*/ 	.dword	$str


//--------------------- .text._Z3addPiS_S_        --------------------------
	.section	.text._Z3addPiS_S_,"ax",@progbits
	.align	128
        .global         _Z3addPiS_S_
        .type           _Z3addPiS_S_,@function
        .size           _Z3addPiS_S_,(.L_x_2 - _Z3addPiS_S_)
        .other          _Z3addPiS_S_,@"STO_CUDA_ENTRY STV_DEFAULT"
_Z3addPiS_S_:
.text._Z3addPiS_S_:
[----:B------:R-:W0:Y:S01]  /*0000*/  LDC R1, c[0x0][0x37c] ;  /* 0x0000df00ff017b82 */ /* 0x000e220000000800 */
[----:B------:R-:W1:Y:S07]  /*0010*/  S2R R9, SR_CTAID.X ;  /* 0x0000000000097919 */ /* 0x000e6e0000002500 */
[----:B------:R-:W1:Y:S01]  /*0020*/  LDC.64 R6, c[0x0][0x388] ;  /* 0x0000e200ff067b82 */ /* 0x000e620000000a00 */
[----:B------:R-:W2:Y:S01]  /*0030*/  LDCU.64 UR4, c[0x0][0x358] ;  /* 0x00006b00ff0477ac */ /* 0x000ea20008000a00 */
[----:B0-----:R-:W-:-:S06]  /*0040*/  IADD3 R1, PT, PT, R1, -0x8, RZ ;  /* 0xfffffff801017810 */ /* 0x001fcc0007ffe0ff */
[----:B------:R-:W0:Y:S08]  /*0050*/  LDC.64 R4, c[0x0][0x380] ;  /* 0x0000e000ff047b82 */ /* 0x000e300000000a00 */
[----:B------:R-:W3:Y:S01]  /*0060*/  LDC.64 R2, c[0x0][0x390] ;  /* 0x0000e400ff027b82 */ /* 0x000ee20000000a00 */
[----:B------:R-:W4:Y:S01]  /*0070*/  LDCU UR6, c[0x0][0x2f8] ;  /* 0x00005f00ff0677ac */ /* 0x000f220008000800 */
[----:B------:R-:W5:Y:S01]  /*0080*/  LDCU.64 UR8, c[0x4][0x8] ;  /* 0x01000100ff0877ac */ /* 0x000f620008000a00 */
[----:B-1----:R-:W-:-:S04]  /*0090*/  IMAD.WIDE.U32 R6, R9, 0x4, R6 ;  /* 0x0000000409067825 */ /* 0x002fc800078e0006 */
[C---:B0-----:R-:W-:Y:S02]  /*00a0*/  IMAD.WIDE.U32 R4, R9.reuse, 0x4, R4 ;  /* 0x0000000409047825 */ /* 0x041fe400078e0004 */
[----:B--2---:R4:W2:Y:S04]  /*00b0*/  LDG.E R7, desc[UR4][R6.64] ;  /* 0x0000000406077981 */ /* 0x0048a8000c1e1900 */
[----:B------:R5:W2:Y:S01]  /*00c0*/  LDG.E R0, desc[UR4][R4.64] ;  /* 0x0000000404007981 */ /* 0x000aa2000c1e1900 */
[----:B------:R-:W-:Y:S01]  /*00d0*/  MOV R8, 0x0 ;  /* 0x0000000000087802 */ /* 0x000fe20000000f00 */
[----:B---3--:R-:W-:-:S05]  /*00e0*/  IMAD.WIDE.U32 R2, R9, 0x4, R2 ;  /* 0x0000000409027825 */ /* 0x008fca00078e0002 */
[----:B------:R-:W0:Y:S01]  /*00f0*/  LDC.64 R8, c[0x4][R8] ;  /* 0x0100000008087b82 */ /* 0x000e220000000a00 */
[----:B----4-:R-:W-:Y:S01]  /*0100*/  IADD3 R6, P0, PT, R1, UR6, RZ ;  /* 0x0000000601067c10 */ /* 0x010fe2000ff1e0ff */
[----:B-----5:R-:W-:Y:S01]  /*0110*/  IMAD.U32 R4, RZ, RZ, UR8 ;  /* 0x00000008ff047e24 */ /* 0x020fe2000f8e00ff */
[----:B------:R-:W-:Y:S02]  /*0120*/  MOV R5, UR9 ;  /* 0x0000000900057c02 */ /* 0x000fe40008000f00 */
[----:B--2---:R-:W-:-:S05]  /*0130*/  IADD3 R0, PT, PT, R0, R7, RZ ;  /* 0x0000000700007210 */ /* 0x004fca0007ffe0ff */
[----:B------:R1:W-:Y:S04]  /*0140*/  STL [R1], R0 ;  /* 0x0000000001007387 */ /* 0x0003e80000100800 */
[----:B------:R1:W-:Y:S01]  /*0150*/  STG.E desc[UR4][R2.64], R0 ;  /* 0x0000000002007986 */ /* 0x0003e2000c101904 */
[----:B------:R-:W2:Y:S02]  /*0160*/  LDCU UR4, c[0x0][0x2fc] ;  /* 0x00005f80ff0477ac */ /* 0x000ea40008000800 */
[----:B012---:R-:W-:-:S07]  /*0170*/  IMAD.X R7, RZ, RZ, UR4, P0 ;  /* 0x00000004ff077e24 */ /* 0x007fce00080e06ff */
[----:B------:R-:W-:-:S07]  /*0180*/  LEPC R20, `(.L_x_0) ;  /* 0x000000001014794e */ /* 0x000fce0000000000 */
[----:B------:R-:W-:Y:S05]  /*0190*/  CALL.ABS.NOINC R8 ;  /* 0x0000000008007343 */ /* 0x000fea0003c00000 */
.L_x_0:
[----:B------:R-:W-:Y:S05]  /*01a0*/  EXIT ;  /* 0x000000000000794d */ /* 0x000fea0003800000 */
.L_x_1:
[----:B------:R-:W-:-:S00]  /*01b0*/  BRA `(.L_x_1) ;  /* 0xfffffffc00fc7947 */ /* 0x000fc0000383ffff */
[----:B------:R-:W-:-:S00]  /*01c0*/  NOP ;  /* 0x0000000000007918 */ /* 0x000fc00000000000 */
        /* <DEDUP_REMOVED lines=11> */
.L_x_2:


//--------------------- .nv.global.init           --------------------------
	.section	.nv.global.init,"aw",@progbits
.nv.global.init:
	.type		$str,@object
	.size		$str,(.L_0 - $str)
$str:
        /*0000*/ 	.byte	0x54, 0x68, 0x65, 0x20, 0x76, 0x61, 0x6c, 0x75, 0x65, 0x20, 0x6f, 0x66, 0x20, 0x63, 0x20, 0x69
        /*0010*/ 	.byte	0x73, 0x3a, 0x20, 0x25, 0x64, 0x20, 0x0a, 0x00
.L_0:


//--------------------- .nv.shared.reserved.0     --------------------------
	.section	.nv.shared.reserved.0,"aw",@nobits
	.weak		__nv_reservedSMEM_offset_0_alias
	.size		__nv_reservedSMEM_offset_0_alias, 0, 64
	.other		__nv_reservedSMEM_offset_0_alias,@"STO_CUDA_RESERVED_SHARED STV_DEFAULT"
__nv_reservedSMEM_offset_0_alias:
	.zero		0
	.zero		64


//--------------------- .nv.constant0._Z3addPiS_S_ --------------------------
	.section	.nv.constant0._Z3addPiS_S_,"a",@progbits
	.sectionflags	@""
	.align	4
.nv.constant0._Z3addPiS_S_:
	.zero		920


//--------------------- SYMBOLS --------------------------

	.type		.nv.reservedSmem.offset0,@object
	.size		.nv.reservedSmem.offset0,0x4
	.type		vprintf,@function
